	.headerflags	@"EF_CUDA_TEXMODE_UNIFIED EF_CUDA_64BIT_ADDRESS EF_CUDA_ACCELERATORS EF_CUDA_SM90 EF_CUDA_VIRTUAL_SM(EF_CUDA_SM90)"
	.elftype	@"ET_EXEC"


//--------------------- .nv.info                  --------------------------
	.section	.nv.info,"",@"SHT_CUDA_INFO"
	.align	4


	//----- nvinfo : EIATTR_REGCOUNT
	.align		4
        /*0000*/ 	.byte	0x04, 0x2f
        /*0002*/ 	.short	(.L_1 - .L_0)
	.align		4
.L_0:
        /*0004*/ 	.word	index@(triton_poi_fused_max_pool2d_with_indices_13)
        /*0008*/ 	.word	0x00000014


	//----- nvinfo : EIATTR_MIN_STACK_SIZE
	.align		4
.L_1:
        /*000c*/ 	.byte	0x04, 0x12
        /*000e*/ 	.short	(.L_3 - .L_2)
	.align		4
.L_2:
        /*0010*/ 	.word	index@(triton_poi_fused_max_pool2d_with_indices_13)
        /*0014*/ 	.word	0x00000000


	//----- nvinfo : EIATTR_FRAME_SIZE
	.align		4
.L_3:
        /*0018*/ 	.byte	0x04, 0x11
        /*001a*/ 	.short	(.L_5 - .L_4)
	.align		4
.L_4:
        /*001c*/ 	.word	index@(triton_poi_fused_max_pool2d_with_indices_13)
        /*0020*/ 	.word	0x00000000


	//----- nvinfo : EIATTR_MIN_STACK_SIZE
	.align		4
.L_5:
        /*0024*/ 	.byte	0x04, 0x12
        /*0026*/ 	.short	(.L_7 - .L_6)
	.align		4
.L_6:
        /*0028*/ 	.word	index@(triton_poi_fused_max_pool2d_with_indices_13)
        /*002c*/ 	.word	0x00000000
.L_7:


//--------------------- .nv.info.triton_poi_fused_max_pool2d_with_indices_13 --------------------------
	.section	.nv.info.triton_poi_fused_max_pool2d_with_indices_13,"",@"SHT_CUDA_INFO"
	.sectionflags	@""
	.align	4


	//----- nvinfo : EIATTR_CUDA_API_VERSION
	.align		4
        /*0000*/ 	.byte	0x04, 0x37
        /*0002*/ 	.short	(.L_9 - .L_8)
.L_8:
        /*0004*/ 	.word	0x0000007c


	//----- nvinfo : EIATTR_KPARAM_INFO
	.align		4
.L_9:
        /*0008*/ 	.byte	0x04, 0x17
        /*000a*/ 	.short	(.L_11 - .L_10)
.L_10:
        /*000c*/ 	.word	0x00000000
        /*0010*/ 	.short	0x0003
        /*0012*/ 	.short	0x0018
        /*0014*/ 	.byte	0x00, 0xf0, 0x11, 0x00


	//----- nvinfo : EIATTR_KPARAM_INFO
	.align		4
.L_11:
        /*0018*/ 	.byte	0x04, 0x17
        /*001a*/ 	.short	(.L_13 - .L_12)
.L_12:
        /*001c*/ 	.word	0x00000000
        /*0020*/ 	.short	0x0002
        /*0022*/ 	.short	0x0010
        /*0024*/ 	.byte	0x00, 0xf4, 0x21, 0x00


	//----- nvinfo : EIATTR_KPARAM_INFO
	.align		4
.L_13:
        /*0028*/ 	.byte	0x04, 0x17
        /*002a*/ 	.short	(.L_15 - .L_14)
.L_14:
        /*002c*/ 	.word	0x00000000
        /*0030*/ 	.short	0x0001
        /*0032*/ 	.short	0x0008
        /*0034*/ 	.byte	0x00, 0xf4, 0x21, 0x00


	//----- nvinfo : EIATTR_KPARAM_INFO
	.align		4
.L_15:
        /*0038*/ 	.byte	0x04, 0x17
        /*003a*/ 	.short	(.L_17 - .L_16)
.L_16:
        /*003c*/ 	.word	0x00000000
        /*0040*/ 	.short	0x0000
        /*0042*/ 	.short	0x0000
        /*0044*/ 	.byte	0x00, 0xf4, 0x21, 0x00


	//----- nvinfo : EIATTR_SPARSE_MMA_MASK
	.align		4
.L_17:
        /*0048*/ 	.byte	0x03, 0x50
        /*004a*/ 	.short	0x0000


	//----- nvinfo : EIATTR_MAXREG_COUNT
	.align		4
        /*004c*/ 	.byte	0x03, 0x1b
        /*004e*/ 	.short	0x00ff


	//----- nvinfo : EIATTR_EXIT_INSTR_OFFSETS
	.align		4
        /*0050*/ 	.byte	0x04, 0x1c
        /*0052*/ 	.short	(.L_19 - .L_18)


	//   ....[0]....
.L_18:
        /*0054*/ 	.word	0x00000640


	//   ....[1]....
        /*0058*/ 	.word	0x00000660


	//----- nvinfo : EIATTR_REQNTID
	.align		4
.L_19:
        /*005c*/ 	.byte	0x04, 0x10
        /*005e*/ 	.short	(.L_21 - .L_20)
.L_20:
        /*0060*/ 	.word	0x00000100
        /*0064*/ 	.word	0x00000001
        /*0068*/ 	.word	0x00000001


	//----- nvinfo : EIATTR_CBANK_PARAM_SIZE
	.align		4
.L_21:
        /*006c*/ 	.byte	0x03, 0x19
        /*006e*/ 	.short	0x001c


	//----- nvinfo : EIATTR_PARAM_CBANK
	.align		4
        /*0070*/ 	.byte	0x04, 0x0a
        /*0072*/ 	.short	(.L_23 - .L_22)
	.align		4
.L_22:
        /*0074*/ 	.word	index@(.nv.constant0.triton_poi_fused_max_pool2d_with_indices_13)
        /*0078*/ 	.short	0x0210
        /*007a*/ 	.short	0x001c


	//----- nvinfo : EIATTR_SW_WAR
	.align		4
.L_23:
        /*007c*/ 	.byte	0x04, 0x36
        /*007e*/ 	.short	(.L_25 - .L_24)
.L_24:
        /*0080*/ 	.word	0x00000008
.L_25:


//--------------------- .nv.callgraph             --------------------------
	.section	.nv.callgraph,"",@"SHT_CUDA_CALLGRAPH"
	.align	4
	.sectionentsize	8
	.align		4
        /*0000*/ 	.word	0x00000000
	.align		4
        /*0004*/ 	.word	0xffffffff
	.align		4
        /*0008*/ 	.word	0x00000000
	.align		4
        /*000c*/ 	.word	0xfffffffe
	.align		4
        /*0010*/ 	.word	0x00000000
	.align		4
        /*0014*/ 	.word	0xfffffffd
	.align		4
        /*0018*/ 	.word	0x00000000
	.align		4
        /*001c*/ 	.word	0xfffffffc


//--------------------- .text.triton_poi_fused_max_pool2d_with_indices_13 --------------------------
	.section	.text.triton_poi_fused_max_pool2d_with_indices_13,"ax",@progbits
	.align	128
        .global         triton_poi_fused_max_pool2d_with_indices_13
        .type           triton_poi_fused_max_pool2d_with_indices_13,@function
        .size           triton_poi_fused_max_pool2d_with_indices_13,(.L_x_1 - triton_poi_fused_max_pool2d_with_indices_13)
        .other          triton_poi_fused_max_pool2d_with_indices_13,@"STO_CUDA_ENTRY STV_DEFAULT"
triton_poi_fused_max_pool2d_with_indices_13:
.text.triton_poi_fused_max_pool2d_with_indices_13:
[----:B------:R-:W0:Y:S02]  /*0000*/  LDC R1, c[0x0][0x28] ;  /* 0x00000a00ff017b82 */ /* 0x000e240000000800 */
[----:B------:R-:W1:Y:S01]  /*0010*/  S2R R0, SR_TID.X ;  /* 0x0000000000007919 */ /* 0x000e620000002100 */
[----:B------:R-:W-:Y:S01]  /*0020*/  ULDC.64 UR4, c[0x0][0x208] ;  /* 0x0000820000047ab9 */ /* 0x000fe20000000a00 */
[----:B------:R-:W-:Y:S01]  /*0030*/  ULDC.64 UR6, c[0x0][0x220] ;  /* 0x0000880000067ab9 */ /* 0x000fe20000000a00 */
[----:B------:R-:W2:Y:S01]  /*0040*/  S2R R5, SR_CTAID.X ;  /* 0x0000000000057919 */ /* 0x000ea20000002500 */
[----:B-1----:R-:W-:Y:S01]  /*0050*/  IMAD.SHL.U32 R0, R0, 0x2, RZ ;  /* 0x0000000200007824 */ /* 0x002fe200078e00ff */
[----:B--2---:R-:W-:-:S04]  /*0060*/  SHF.R.S32.HI R3, RZ, 0x16, R5 ;  /* 0x00000016ff037819 */ /* 0x004fc80000011405 */
[----:B------:R-:W-:Y:S02]  /*0070*/  LOP3.LUT R0, R0, 0x1fe, RZ, 0xc0, !PT ;  /* 0x000001fe00007812 */ /* 0x000fe400078ec0ff */
[----:B------:R-:W-:-:S03]  /*0080*/  SGXT R3, R3, 0x1 ;  /* 0x000000010303781a */ /* 0x000fc60000000200 */
[----:B------:R-:W-:-:S04]  /*0090*/  IMAD R0, R5, 0x200, R0 ;  /* 0x0000020005007824 */ /* 0x000fc800078e0200 */
[C---:B------:R-:W-:Y:S01]  /*00a0*/  IMAD.HI R4, R0.reuse, 0x3e0f83e1, RZ ;  /* 0x3e0f83e100047827 */ /* 0x040fe200078e02ff */
[----:B------:R-:W-:Y:S02]  /*00b0*/  LEA.HI R3, R3, R0, RZ, 0x7 ;  /* 0x0000000003037211 */ /* 0x000fe400078f38ff */
[C---:B------:R-:W-:Y:S01]  /*00c0*/  ISETP.GE.AND P3, PT, R0.reuse, 0x220800, PT ;  /* 0x002208000000780c */ /* 0x040fe20003f66270 */
[----:B------:R-:W-:Y:S01]  /*00d0*/  IMAD.HI R2, R0, 0x3c2e1347, RZ ;  /* 0x3c2e134700027827 */ /* 0x000fe200078e02ff */
[----:B------:R-:W-:Y:S02]  /*00e0*/  SHF.R.S32.HI R7, RZ, 0x7, R3 ;  /* 0x00000007ff077819 */ /* 0x000fe40000011403 */
[----:B------:R-:W-:-:S03]  /*00f0*/  SHF.R.U32.HI R5, RZ, 0x1f, R4 ;  /* 0x0000001fff057819 */ /* 0x000fc60000011604 */
[----:B------:R-:W-:Y:S01]  /*0100*/  IMAD.HI R9, R7, 0x3e0f83e1, RZ ;  /* 0x3e0f83e107097827 */ /* 0x000fe200078e02ff */
[----:B------:R-:W-:Y:S02]  /*0110*/  LEA.HI.SX32 R6, R4, R5, 0x15 ;  /* 0x0000000504067211 */ /* 0x000fe400078faaff */
[----:B------:R-:W-:Y:S02]  /*0120*/  SHF.R.U32.HI R5, RZ, 0x1f, R2 ;  /* 0x0000001fff057819 */ /* 0x000fe40000011602 */
[----:B------:R-:W-:Y:S01]  /*0130*/  SHF.R.U32.HI R4, RZ, 0x1f, R9 ;  /* 0x0000001fff047819 */ /* 0x000fe20000011609 */
[----:B------:R-:W-:-:S03]  /*0140*/  IMAD.HI R8, R6, 0x3e0f83e1, RZ ;  /* 0x3e0f83e106087827 */ /* 0x000fc600078e02ff */
[----:B------:R-:W-:Y:S02]  /*0150*/  LEA.HI.SX32 R10, R9, R4, 0x1c ;  /* 0x00000004090a7211 */ /* 0x000fe400078fe2ff */
[----:B------:R-:W-:Y:S02]  /*0160*/  LEA.HI.SX32 R4, R2, R5, 0xf ;  /* 0x0000000502047211 */ /* 0x000fe400078f7aff */
[----:B------:R-:W-:Y:S01]  /*0170*/  SHF.R.U32.HI R9, RZ, 0x1f, R8 ;  /* 0x0000001fff097819 */ /* 0x000fe20000011608 */
[----:B------:R-:W-:Y:S01]  /*0180*/  IMAD R14, R10, -0x42, R7 ;  /* 0xffffffbe0a0e7824 */ /* 0x000fe200078e0207 */
[----:B------:R-:W-:Y:S02]  /*0190*/  LOP3.LUT R5, R3, 0xffffff80, RZ, 0xc0, !PT ;  /* 0xffffff8003057812 */ /* 0x000fe400078ec0ff */
[----:B------:R-:W1:Y:S01]  /*01a0*/  LDC.64 R2, c[0x0][0x210] ;  /* 0x00008400ff027b82 */ /* 0x000e620000000a00 */
[----:B------:R-:W-:Y:S02]  /*01b0*/  LEA.HI.SX32 R9, R8, R9, 0x1c ;  /* 0x0000000908097211 */ /* 0x000fe400078fe2ff */
[----:B------:R-:W-:Y:S01]  /*01c0*/  IMAD.IADD R5, R0, 0x1, -R5 ;  /* 0x0000000100057824 */ /* 0x000fe200078e0a05 */
[----:B------:R-:W-:-:S02]  /*01d0*/  ISETP.GT.AND P1, PT, R14, -0x1, PT ;  /* 0xffffffff0e00780c */ /* 0x000fc40003f24270 */
[----:B------:R-:W-:Y:S01]  /*01e0*/  LEA R7, R14, 0x1, 0x1 ;  /* 0x000000010e077811 */ /* 0x000fe200078e08ff */
[----:B------:R-:W-:Y:S02]  /*01f0*/  IMAD R9, R9, -0x42, R6 ;  /* 0xffffffbe09097824 */ /* 0x000fe400078e0206 */
[----:B------:R-:W-:Y:S01]  /*0200*/  IMAD R4, R4, 0x218480, R5 ;  /* 0x0021848004047824 */ /* 0x000fe200078e0205 */
[----:B------:R-:W-:Y:S02]  /*0210*/  ISETP.LT.AND P1, PT, R7, 0x83, P1 ;  /* 0x000000830700780c */ /* 0x000fe40000f21270 */
[C---:B------:R-:W-:Y:S01]  /*0220*/  LOP3.LUT R5, R9.reuse, R14, RZ, 0xfc, !PT ;  /* 0x0000000e09057212 */ /* 0x040fe200078efcff */
[----:B------:R-:W-:Y:S01]  /*0230*/  IMAD R4, R14, 0x100, R4 ;  /* 0x000001000e047824 */ /* 0x000fe200078e0204 */
[----:B------:R-:W-:Y:S02]  /*0240*/  ISETP.GT.AND P0, PT, R9, -0x1, P1 ;  /* 0xffffffff0900780c */ /* 0x000fe40000f04270 */
[----:B------:R-:W-:Y:S01]  /*0250*/  ISETP.GT.AND P4, PT, R5, -0x1, !P3 ;  /* 0xffffffff0500780c */ /* 0x000fe20005f84270 */
[----:B------:R-:W-:Y:S01]  /*0260*/  IMAD R17, R9, 0x8300, R4 ;  /* 0x0000830009117824 */ /* 0x000fe200078e0204 */
[----:B------:R-:W-:-:S02]  /*0270*/  ISETP.LT.AND P0, PT, R0, 0x220800, P0 ;  /* 0x002208000000780c */ /* 0x000fc40000701270 */
[----:B------:R-:W-:Y:S02]  /*0280*/  CS2R R4, SRZ ;  /* 0x0000000000047805 */ /* 0x000fe4000001ff00 */
[----:B------:R-:W-:Y:S01]  /*0290*/  ISETP.GT.AND P2, PT, R9, -0x1, PT ;  /* 0xffffffff0900780c */ /* 0x000fe20003f44270 */
[----:B------:R-:W-:Y:S01]  /*02a0*/  VIADD R13, R17, 0x80 ;  /* 0x00000080110d7836 */ /* 0x000fe20000000000 */
[----:B------:R-:W-:Y:S01]  /*02b0*/  LEA R6, R9, 0x1, 0x1 ;  /* 0x0000000109067811 */ /* 0x000fe200078e08ff */
[----:B-1----:R-:W-:-:S03]  /*02c0*/  IMAD.WIDE R10, R17, 0x4, R2 ;  /* 0x00000004110a7825 */ /* 0x002fc600078e0202 */
[----:B------:R-:W-:Y:S02]  /*02d0*/  ISETP.LT.AND P5, PT, R6, 0x83, P2 ;  /* 0x000000830600780c */ /* 0x000fe400017a1270 */
[----:B------:R-:W-:Y:S01]  /*02e0*/  CS2R R6, SRZ ;  /* 0x0000000000067805 */ /* 0x000fe2000001ff00 */
[----:B------:R-:W-:Y:S01]  /*02f0*/  IMAD.WIDE R12, R13, 0x4, R2 ;  /* 0x000000040d0c7825 */ /* 0x000fe200078e0202 */
[----:B------:R-:W-:-:S04]  /*0300*/  ISETP.GT.AND P2, PT, R14, -0x1, P5 ;  /* 0xffffffff0e00780c */ /* 0x000fc80002f44270 */
[----:B------:R-:W2:Y:S01]  /*0310*/  @P4 LDG.E.64 R6, desc[UR4][R10.64] ;  /* 0x000000040a064981 */ /* 0x000ea2000c1e1b00 */
[----:B------:R-:W-:-:S03]  /*0320*/  ISETP.LT.AND P2, PT, R0, 0x220800, P2 ;  /* 0x002208000000780c */ /* 0x000fc60001741270 */
[----:B------:R1:W3:Y:S01]  /*0330*/  @P0 LDG.E.64 R4, desc[UR4][R12.64] ;  /* 0x000000040c040981 */ /* 0x0002e2000c1e1b00 */
[C---:B------:R-:W-:Y:S01]  /*0340*/  VIADD R15, R17.reuse, 0x4180 ;  /* 0x00004180110f7836 */ /* 0x040fe20000000000 */
[----:B------:R-:W-:Y:S02]  /*0350*/  CS2R R8, SRZ ;  /* 0x0000000000087805 */ /* 0x000fe4000001ff00 */
[----:B------:R-:W-:Y:S01]  /*0360*/  PLOP3.LUT P1, PT, P5, P1, PT, 0x80, 0x0 ;  /* 0x000000000000781c */ /* 0x000fe20002f23070 */
[----:B------:R-:W-:Y:S02]  /*0370*/  VIADD R17, R17, 0x4200 ;  /* 0x0000420011117836 */ /* 0x000fe40000000000 */
[----:B------:R-:W-:Y:S01]  /*0380*/  IMAD.WIDE R14, R15, 0x4, R2 ;  /* 0x000000040f0e7825 */ /* 0x000fe200078e0202 */
[----:B------:R-:W-:-:S04]  /*0390*/  ISETP.LT.AND P1, PT, R0, 0x220800, P1 ;  /* 0x002208000000780c */ /* 0x000fc80000f21270 */
[----:B------:R-:W4:Y:S01]  /*03a0*/  @P2 LDG.E.64 R8, desc[UR4][R14.64] ;  /* 0x000000040e082981 */ /* 0x000f22000c1e1b00 */
[----:B-1----:R-:W-:Y:S01]  /*03b0*/  CS2R R12, SRZ ;  /* 0x00000000000c7805 */ /* 0x002fe2000001ff00 */
[----:B------:R-:W-:-:S07]  /*03c0*/  IMAD.WIDE R2, R17, 0x4, R2 ;  /* 0x0000000411027825 */ /* 0x000fce00078e0202 */
[----:B------:R-:W5:Y:S01]  /*03d0*/  @P1 LDG.E.64 R12, desc[UR4][R2.64] ;  /* 0x00000004020c1981 */ /* 0x000f62000c1e1b00 */
[----:B--2---:R-:W-:Y:S02]  /*03e0*/  SEL R11, R6, 0xff800000, P4 ;  /* 0xff800000060b7807 */ /* 0x004fe40002000000 */
[----:B---3--:R-:W-:Y:S02]  /*03f0*/  SEL R6, R4, 0xff800000, P0 ;  /* 0xff80000004067807 */ /* 0x008fe40000000000 */
[----:B------:R-:W-:Y:S02]  /*0400*/  SEL R4, R7, 0xff800000, P4 ;  /* 0xff80000007047807 */ /* 0x000fe40002000000 */
[C---:B------:R-:W-:Y:S02]  /*0410*/  FSETP.GT.AND P5, PT, R6.reuse, R11, PT ;  /* 0x0000000b0600720b */ /* 0x040fe40003fa4000 */
[----:B------:R-:W-:Y:S02]  /*0420*/  SEL R5, R5, 0xff800000, P0 ;  /* 0xff80000005057807 */ /* 0x000fe40000000000 */
[----:B------:R-:W-:-:S02]  /*0430*/  FSETP.NAN.AND P0, PT, R6, R6, PT ;  /* 0x000000060600720b */ /* 0x000fc40003f08000 */
[----:B------:R-:W-:Y:S02]  /*0440*/  FSETP.GT.AND P4, PT, R5, R4, PT ;  /* 0x000000040500720b */ /* 0x000fe40003f84000 */
[----:B----4-:R-:W-:Y:S02]  /*0450*/  SEL R10, R9, 0xff800000, P2 ;  /* 0xff800000090a7807 */ /* 0x010fe40001000000 */
[----:B------:R-:W-:Y:S02]  /*0460*/  FSETP.NAN.AND P6, PT, R5, R5, PT ;  /* 0x000000050500720b */ /* 0x000fe40003fc8000 */
[----:B------:R-:W-:Y:S02]  /*0470*/  SEL R7, R8, 0xff800000, P2 ;  /* 0xff80000008077807 */ /* 0x000fe40001000000 */
[----:B------:R-:W-:Y:S02]  /*0480*/  @!P5 SEL R6, R6, R11, P0 ;  /* 0x0000000b0606d207 */ /* 0x000fe40000000000 */
[----:B------:R-:W-:-:S02]  /*0490*/  FSETP.NAN.AND P0, PT, R10, R10, PT ;  /* 0x0000000a0a00720b */ /* 0x000fc40003f08000 */
[----:B-----5:R-:W-:Y:S02]  /*04a0*/  SEL R3, R13, 0xff800000, P1 ;  /* 0xff8000000d037807 */ /* 0x020fe40000800000 */
[----:B------:R-:W-:Y:S02]  /*04b0*/  @!P4 SEL R5, R5, R4, P6 ;  /* 0x000000040505c207 */ /* 0x000fe40003000000 */
[----:B------:R-:W-:Y:S02]  /*04c0*/  FSETP.NAN.AND P6, PT, R3, R3, PT ;  /* 0x000000030300720b */ /* 0x000fe40003fc8000 */
[----:B------:R-:W-:Y:S02]  /*04d0*/  FSETP.GEU.AND P2, PT, R5, R10, PT ;  /* 0x0000000a0500720b */ /* 0x000fe40003f4e000 */
[----:B------:R-:W-:Y:S02]  /*04e0*/  SEL R2, R12, 0xff800000, P1 ;  /* 0xff8000000c027807 */ /* 0x000fe40000800000 */
[----:B------:R-:W-:-:S02]  /*04f0*/  FSETP.NAN.AND P1, PT, R7, R7, PT ;  /* 0x000000070700720b */ /* 0x000fc40003f28000 */
[----:B------:R-:W-:Y:S02]  /*0500*/  @!P0 SEL R10, R10, R5, !P2 ;  /* 0x000000050a0a8207 */ /* 0x000fe40005000000 */
[----:B------:R-:W1:Y:S01]  /*0510*/  LDC.64 R4, c[0x0][0x218] ;  /* 0x00008600ff047b82 */ /* 0x000e620000000a00 */
[----:B------:R-:W-:Y:S02]  /*0520*/  SEL R8, RZ, 0x1, !P4 ;  /* 0x00000001ff087807 */ /* 0x000fe40006000000 */
[----:B------:R-:W-:Y:S02]  /*0530*/  FSETP.GEU.AND P0, PT, R10, R3, PT ;  /* 0x000000030a00720b */ /* 0x000fe40003f0e000 */
[----:B------:R-:W-:Y:S02]  /*0540*/  FSETP.NAN.AND P4, PT, R2, R2, PT ;  /* 0x000000020200720b */ /* 0x000fe40003f88000 */
[----:B------:R-:W-:Y:S02]  /*0550*/  @!P6 SEL R3, R3, R10, !P0 ;  /* 0x0000000a0303e207 */ /* 0x000fe40004000000 */
[----:B------:R-:W-:-:S02]  /*0560*/  FSETP.GEU.AND P6, PT, R6, R7, PT ;  /* 0x000000070600720b */ /* 0x000fc40003fce000 */
[----:B------:R-:W-:Y:S02]  /*0570*/  SEL R8, R8, 0x2, P2 ;  /* 0x0000000208087807 */ /* 0x000fe40001000000 */
[----:B------:R-:W-:Y:S02]  /*0580*/  @!P1 SEL R7, R7, R6, !P6 ;  /* 0x0000000607079207 */ /* 0x000fe40007000000 */
[----:B------:R-:W-:Y:S02]  /*0590*/  SEL R6, RZ, 0x1, !P5 ;  /* 0x00000001ff067807 */ /* 0x000fe40006800000 */
[----:B------:R-:W-:Y:S02]  /*05a0*/  FSETP.GEU.AND P1, PT, R7, R2, PT ;  /* 0x000000020700720b */ /* 0x000fe40003f2e000 */
[----:B------:R-:W-:Y:S02]  /*05b0*/  SEL R9, R6, 0x2, P6 ;  /* 0x0000000206097807 */ /* 0x000fe40003000000 */
[----:B------:R-:W-:-:S02]  /*05c0*/  @!P4 SEL R2, R2, R7, !P1 ;  /* 0x000000070202c207 */ /* 0x000fc40004800000 */
[----:B------:R-:W-:Y:S01]  /*05d0*/  IADD3 R6, P2, R0, UR6, RZ ;  /* 0x0000000600067c10 */ /* 0x000fe2000ff5e0ff */
[----:B-1----:R-:W-:Y:S01]  /*05e0*/  IMAD.WIDE R4, R0, 0x4, R4 ;  /* 0x0000000400047825 */ /* 0x002fe200078e0204 */
[----:B------:R-:W-:Y:S02]  /*05f0*/  SEL R8, R8, 0x3, P0 ;  /* 0x0000000308087807 */ /* 0x000fe40000000000 */
[----:B------:R-:W-:Y:S02]  /*0600*/  SEL R9, R9, 0x3, P1 ;  /* 0x0000000309097807 */ /* 0x000fe40000800000 */
[----:B------:R-:W-:Y:S01]  /*0610*/  LEA.HI.X.SX32 R7, R0, UR7, 0x1, P2 ;  /* 0x0000000700077c11 */ /* 0x000fe200090f0eff */
[----:B------:R1:W-:Y:S02]  /*0620*/  @!P3 STG.E.64 desc[UR4][R4.64], R2 ;  /* 0x000000020400b986 */ /* 0x0003e4000c101b04 */
[----:B------:R-:W-:Y:S01]  /*0630*/  IMAD R9, R8, 0x100, R9 ;  /* 0x0000010008097824 */ /* 0x000fe200078e0209 */
[----:B------:R-:W-:Y:S06]  /*0640*/  @P3 EXIT ;  /* 0x000000000000394d */ /* 0x000fec0003800000 */
[----:B------:R-:W-:Y:S01]  /*0650*/  STG.E.U16 desc[UR4][R6.64], R9 ;  /* 0x0000000906007986 */ /* 0x000fe2000c101504 */
[----:B------:R-:W-:Y:S05]  /*0660*/  EXIT ;  /* 0x000000000000794d */ /* 0x000fea0003800000 */
.L_x_0:
[----:B------:R-:W-:-:S00]  /*0670*/  BRA `(.L_x_0) ;  /* 0xfffffffc00fc7947 */ /* 0x000fc0000383ffff */
[----:B------:R-:W-:-:S00]  /*0680*/  NOP ;  /* 0x0000000000007918 */ /* 0x000fc00000000000 */
[----:B------:R-:W-:-:S00]  /*0690*/  NOP ;  /* 0x0000000000007918 */ /* 0x000fc00000000000 */
[----:B------:R-:W-:-:S00]  /*06a0*/  NOP ;  /* 0x0000000000007918 */ /* 0x000fc00000000000 */
[----:B------:R-:W-:-:S00]  /*06b0*/  NOP ;  /* 0x0000000000007918 */ /* 0x000fc00000000000 */
[----:B------:R-:W-:-:S00]  /*06c0*/  NOP ;  /* 0x0000000000007918 */ /* 0x000fc00000000000 */
[----:B------:R-:W-:-:S00]  /*06d0*/  NOP ;  /* 0x0000000000007918 */ /* 0x000fc00000000000 */
[----:B------:R-:W-:-:S00]  /*06e0*/  NOP ;  /* 0x0000000000007918 */ /* 0x000fc00000000000 */
[----:B------:R-:W-:-:S00]  /*06f0*/  NOP ;  /* 0x0000000000007918 */ /* 0x000fc00000000000 */
.L_x_1:


//--------------------- .nv.constant0.triton_poi_fused_max_pool2d_with_indices_13 --------------------------
	.section	.nv.constant0.triton_poi_fused_max_pool2d_with_indices_13,"a",@progbits
	.sectionflags	@""
	.align	4
.nv.constant0.triton_poi_fused_max_pool2d_with_indices_13:
	.zero		556
